//
// Generated by NVIDIA NVVM Compiler
//
// Compiler Build ID: CL-36424714
// Cuda compilation tools, release 13.0, V13.0.88
// Based on NVVM 20.0.0
//

.version 9.0
.target sm_100
.address_size 64

	// .globl	_Z21complexMatrixMultiplyPfS_S_S_S_S_i

.visible .entry _Z21complexMatrixMultiplyPfS_S_S_S_S_i(
	.param .u64 .ptr .align 1 _Z21complexMatrixMultiplyPfS_S_S_S_S_i_param_0,
	.param .u64 .ptr .align 1 _Z21complexMatrixMultiplyPfS_S_S_S_S_i_param_1,
	.param .u64 .ptr .align 1 _Z21complexMatrixMultiplyPfS_S_S_S_S_i_param_2,
	.param .u64 .ptr .align 1 _Z21complexMatrixMultiplyPfS_S_S_S_S_i_param_3,
	.param .u64 .ptr .align 1 _Z21complexMatrixMultiplyPfS_S_S_S_S_i_param_4,
	.param .u64 .ptr .align 1 _Z21complexMatrixMultiplyPfS_S_S_S_S_i_param_5,
	.param .u32 _Z21complexMatrixMultiplyPfS_S_S_S_S_i_param_6
)
{
	.reg .pred 	%p<10>;
	.reg .b32 	%r<41>;
	.reg .b32 	%f<203>;
	.reg .b64 	%rd<88>;

	ld.param.u64 	%rd17, [_Z21complexMatrixMultiplyPfS_S_S_S_S_i_param_0];
	ld.param.u64 	%rd18, [_Z21complexMatrixMultiplyPfS_S_S_S_S_i_param_1];
	ld.param.u64 	%rd19, [_Z21complexMatrixMultiplyPfS_S_S_S_S_i_param_2];
	ld.param.u64 	%rd20, [_Z21complexMatrixMultiplyPfS_S_S_S_S_i_param_3];
	ld.param.u32 	%r18, [_Z21complexMatrixMultiplyPfS_S_S_S_S_i_param_6];
	cvta.to.global.u64 	%rd1, %rd20;
	cvta.to.global.u64 	%rd2, %rd18;
	cvta.to.global.u64 	%rd3, %rd19;
	cvta.to.global.u64 	%rd4, %rd17;
	mov.u32 	%r19, %ctaid.y;
	mov.u32 	%r20, %ntid.y;
	mov.u32 	%r21, %tid.y;
	mad.lo.s32 	%r1, %r19, %r20, %r21;
	mov.u32 	%r22, %ctaid.x;
	mov.u32 	%r23, %ntid.x;
	mov.u32 	%r24, %tid.x;
	mad.lo.s32 	%r2, %r22, %r23, %r24;
	max.s32 	%r25, %r1, %r2;
	setp.ge.s32 	%p1, %r25, %r18;
	@%p1 bra 	$L__BB0_13;
	mul.lo.s32 	%r3, %r18, %r1;
	and.b32  	%r4, %r18, 7;
	setp.lt.u32 	%p2, %r18, 8;
	mov.f32 	%f202, 0f00000000;
	mov.b32 	%r39, 0;
	mov.f32 	%f201, %f202;
	@%p2 bra 	$L__BB0_4;
	and.b32  	%r27, %r18, 2147483640;
	neg.s32 	%r37, %r27;
	mul.wide.s32 	%rd5, %r18, 4;
	shl.b32 	%r6, %r18, 3;
	mul.wide.s32 	%rd6, %r18, 8;
	mul.wide.s32 	%rd7, %r18, 12;
	mul.wide.s32 	%rd8, %r18, 16;
	mul.wide.s32 	%rd9, %r18, 20;
	mul.wide.s32 	%rd10, %r18, 24;
	mul.wide.s32 	%rd11, %r18, 28;
	mul.wide.u32 	%rd87, %r3, 4;
	mov.f32 	%f202, 0f00000000;
	mov.u32 	%r36, %r2;
$L__BB0_3:
	.pragma "nounroll";
	and.b32  	%r39, %r18, 2147483640;
	mul.wide.s32 	%rd21, %r36, 4;
	add.s64 	%rd22, %rd1, %rd21;
	add.s64 	%rd23, %rd3, %rd21;
	add.s64 	%rd24, %rd4, %rd87;
	ld.global.f32 	%f28, [%rd24];
	ld.global.f32 	%f29, [%rd23];
	mul.f32 	%f30, %f28, %f29;
	add.s64 	%rd25, %rd2, %rd87;
	ld.global.f32 	%f31, [%rd25];
	ld.global.f32 	%f32, [%rd22];
	mul.f32 	%f33, %f31, %f32;
	sub.f32 	%f34, %f30, %f33;
	add.f32 	%f35, %f201, %f34;
	mul.f32 	%f36, %f31, %f29;
	fma.rn.f32 	%f37, %f32, %f28, %f36;
	add.f32 	%f38, %f202, %f37;
	ld.global.f32 	%f39, [%rd24+4];
	add.s64 	%rd26, %rd23, %rd5;
	ld.global.f32 	%f40, [%rd26];
	mul.f32 	%f41, %f39, %f40;
	ld.global.f32 	%f42, [%rd25+4];
	add.s64 	%rd27, %rd22, %rd5;
	ld.global.f32 	%f43, [%rd27];
	mul.f32 	%f44, %f42, %f43;
	sub.f32 	%f45, %f41, %f44;
	add.f32 	%f46, %f35, %f45;
	mul.f32 	%f47, %f42, %f40;
	fma.rn.f32 	%f48, %f43, %f39, %f47;
	add.f32 	%f49, %f38, %f48;
	ld.global.f32 	%f50, [%rd24+8];
	add.s64 	%rd28, %rd23, %rd6;
	ld.global.f32 	%f51, [%rd28];
	mul.f32 	%f52, %f50, %f51;
	ld.global.f32 	%f53, [%rd25+8];
	add.s64 	%rd29, %rd22, %rd6;
	ld.global.f32 	%f54, [%rd29];
	mul.f32 	%f55, %f53, %f54;
	sub.f32 	%f56, %f52, %f55;
	add.f32 	%f57, %f46, %f56;
	mul.f32 	%f58, %f53, %f51;
	fma.rn.f32 	%f59, %f54, %f50, %f58;
	add.f32 	%f60, %f49, %f59;
	ld.global.f32 	%f61, [%rd24+12];
	add.s64 	%rd30, %rd23, %rd7;
	ld.global.f32 	%f62, [%rd30];
	mul.f32 	%f63, %f61, %f62;
	ld.global.f32 	%f64, [%rd25+12];
	add.s64 	%rd31, %rd22, %rd7;
	ld.global.f32 	%f65, [%rd31];
	mul.f32 	%f66, %f64, %f65;
	sub.f32 	%f67, %f63, %f66;
	add.f32 	%f68, %f57, %f67;
	mul.f32 	%f69, %f64, %f62;
	fma.rn.f32 	%f70, %f65, %f61, %f69;
	add.f32 	%f71, %f60, %f70;
	ld.global.f32 	%f72, [%rd24+16];
	add.s64 	%rd32, %rd23, %rd8;
	ld.global.f32 	%f73, [%rd32];
	mul.f32 	%f74, %f72, %f73;
	ld.global.f32 	%f75, [%rd25+16];
	add.s64 	%rd33, %rd22, %rd8;
	ld.global.f32 	%f76, [%rd33];
	mul.f32 	%f77, %f75, %f76;
	sub.f32 	%f78, %f74, %f77;
	add.f32 	%f79, %f68, %f78;
	mul.f32 	%f80, %f75, %f73;
	fma.rn.f32 	%f81, %f76, %f72, %f80;
	add.f32 	%f82, %f71, %f81;
	ld.global.f32 	%f83, [%rd24+20];
	add.s64 	%rd34, %rd23, %rd9;
	ld.global.f32 	%f84, [%rd34];
	mul.f32 	%f85, %f83, %f84;
	ld.global.f32 	%f86, [%rd25+20];
	add.s64 	%rd35, %rd22, %rd9;
	ld.global.f32 	%f87, [%rd35];
	mul.f32 	%f88, %f86, %f87;
	sub.f32 	%f89, %f85, %f88;
	add.f32 	%f90, %f79, %f89;
	mul.f32 	%f91, %f86, %f84;
	fma.rn.f32 	%f92, %f87, %f83, %f91;
	add.f32 	%f93, %f82, %f92;
	ld.global.f32 	%f94, [%rd24+24];
	add.s64 	%rd36, %rd23, %rd10;
	ld.global.f32 	%f95, [%rd36];
	mul.f32 	%f96, %f94, %f95;
	ld.global.f32 	%f97, [%rd25+24];
	add.s64 	%rd37, %rd22, %rd10;
	ld.global.f32 	%f98, [%rd37];
	mul.f32 	%f99, %f97, %f98;
	sub.f32 	%f100, %f96, %f99;
	add.f32 	%f101, %f90, %f100;
	mul.f32 	%f102, %f97, %f95;
	fma.rn.f32 	%f103, %f98, %f94, %f102;
	add.f32 	%f104, %f93, %f103;
	ld.global.f32 	%f105, [%rd24+28];
	add.s64 	%rd38, %rd23, %rd11;
	ld.global.f32 	%f106, [%rd38];
	mul.f32 	%f107, %f105, %f106;
	ld.global.f32 	%f108, [%rd25+28];
	add.s64 	%rd39, %rd22, %rd11;
	ld.global.f32 	%f109, [%rd39];
	mul.f32 	%f110, %f108, %f109;
	sub.f32 	%f111, %f107, %f110;
	add.f32 	%f201, %f101, %f111;
	mul.f32 	%f112, %f108, %f106;
	fma.rn.f32 	%f113, %f109, %f105, %f112;
	add.f32 	%f202, %f104, %f113;
	add.s32 	%r37, %r37, 8;
	add.s32 	%r36, %r36, %r6;
	add.s64 	%rd87, %rd87, 32;
	setp.ne.s32 	%p3, %r37, 0;
	@%p3 bra 	$L__BB0_3;
$L__BB0_4:
	setp.eq.s32 	%p4, %r4, 0;
	@%p4 bra 	$L__BB0_12;
	and.b32  	%r13, %r18, 3;
	setp.lt.u32 	%p5, %r4, 4;
	@%p5 bra 	$L__BB0_7;
	add.s32 	%r28, %r39, %r3;
	mul.wide.u32 	%rd40, %r28, 4;
	add.s64 	%rd41, %rd4, %rd40;
	ld.global.f32 	%f115, [%rd41];
	mad.lo.s32 	%r29, %r39, %r18, %r2;
	mul.wide.s32 	%rd42, %r29, 4;
	add.s64 	%rd43, %rd3, %rd42;
	ld.global.f32 	%f116, [%rd43];
	mul.f32 	%f117, %f115, %f116;
	add.s64 	%rd44, %rd2, %rd40;
	ld.global.f32 	%f118, [%rd44];
	add.s64 	%rd45, %rd1, %rd42;
	ld.global.f32 	%f119, [%rd45];
	mul.f32 	%f120, %f118, %f119;
	sub.f32 	%f121, %f117, %f120;
	add.f32 	%f122, %f201, %f121;
	mul.f32 	%f123, %f118, %f116;
	fma.rn.f32 	%f124, %f119, %f115, %f123;
	add.f32 	%f125, %f202, %f124;
	cvt.u64.u32 	%rd46, %r3;
	cvt.u64.u32 	%rd47, %r39;
	add.s64 	%rd48, %rd47, %rd46;
	shl.b64 	%rd49, %rd48, 2;
	add.s64 	%rd50, %rd4, %rd49;
	ld.global.f32 	%f126, [%rd50+4];
	mul.wide.s32 	%rd51, %r18, 4;
	add.s64 	%rd52, %rd43, %rd51;
	ld.global.f32 	%f127, [%rd52];
	mul.f32 	%f128, %f126, %f127;
	add.s64 	%rd53, %rd2, %rd49;
	ld.global.f32 	%f129, [%rd53+4];
	add.s64 	%rd54, %rd45, %rd51;
	ld.global.f32 	%f130, [%rd54];
	mul.f32 	%f131, %f129, %f130;
	sub.f32 	%f132, %f128, %f131;
	add.f32 	%f133, %f122, %f132;
	mul.f32 	%f134, %f129, %f127;
	fma.rn.f32 	%f135, %f130, %f126, %f134;
	add.f32 	%f136, %f125, %f135;
	ld.global.f32 	%f137, [%rd50+8];
	add.s64 	%rd55, %rd52, %rd51;
	ld.global.f32 	%f138, [%rd55];
	mul.f32 	%f139, %f137, %f138;
	ld.global.f32 	%f140, [%rd53+8];
	add.s64 	%rd56, %rd54, %rd51;
	ld.global.f32 	%f141, [%rd56];
	mul.f32 	%f142, %f140, %f141;
	sub.f32 	%f143, %f139, %f142;
	add.f32 	%f144, %f133, %f143;
	mul.f32 	%f145, %f140, %f138;
	fma.rn.f32 	%f146, %f141, %f137, %f145;
	add.f32 	%f147, %f136, %f146;
	ld.global.f32 	%f148, [%rd50+12];
	add.s64 	%rd57, %rd55, %rd51;
	ld.global.f32 	%f149, [%rd57];
	mul.f32 	%f150, %f148, %f149;
	ld.global.f32 	%f151, [%rd53+12];
	add.s64 	%rd58, %rd56, %rd51;
	ld.global.f32 	%f152, [%rd58];
	mul.f32 	%f153, %f151, %f152;
	sub.f32 	%f154, %f150, %f153;
	add.f32 	%f201, %f144, %f154;
	mul.f32 	%f155, %f151, %f149;
	fma.rn.f32 	%f156, %f152, %f148, %f155;
	add.f32 	%f202, %f147, %f156;
	add.s32 	%r39, %r39, 4;
$L__BB0_7:
	setp.eq.s32 	%p6, %r13, 0;
	@%p6 bra 	$L__BB0_12;
	setp.eq.s32 	%p7, %r13, 1;
	@%p7 bra 	$L__BB0_10;
	add.s32 	%r30, %r39, %r3;
	mul.wide.u32 	%rd59, %r30, 4;
	add.s64 	%rd60, %rd4, %rd59;
	ld.global.f32 	%f158, [%rd60];
	mad.lo.s32 	%r31, %r39, %r18, %r2;
	mul.wide.s32 	%rd61, %r31, 4;
	add.s64 	%rd62, %rd3, %rd61;
	ld.global.f32 	%f159, [%rd62];
	mul.f32 	%f160, %f158, %f159;
	add.s64 	%rd63, %rd2, %rd59;
	ld.global.f32 	%f161, [%rd63];
	add.s64 	%rd64, %rd1, %rd61;
	ld.global.f32 	%f162, [%rd64];
	mul.f32 	%f163, %f161, %f162;
	sub.f32 	%f164, %f160, %f163;
	add.f32 	%f165, %f201, %f164;
	mul.f32 	%f166, %f161, %f159;
	fma.rn.f32 	%f167, %f162, %f158, %f166;
	add.f32 	%f168, %f202, %f167;
	cvt.u64.u32 	%rd65, %r3;
	cvt.u64.u32 	%rd66, %r39;
	add.s64 	%rd67, %rd66, %rd65;
	shl.b64 	%rd68, %rd67, 2;
	add.s64 	%rd69, %rd4, %rd68;
	ld.global.f32 	%f169, [%rd69+4];
	mul.wide.s32 	%rd70, %r18, 4;
	add.s64 	%rd71, %rd62, %rd70;
	ld.global.f32 	%f170, [%rd71];
	mul.f32 	%f171, %f169, %f170;
	add.s64 	%rd72, %rd2, %rd68;
	ld.global.f32 	%f172, [%rd72+4];
	add.s64 	%rd73, %rd64, %rd70;
	ld.global.f32 	%f173, [%rd73];
	mul.f32 	%f174, %f172, %f173;
	sub.f32 	%f175, %f171, %f174;
	add.f32 	%f201, %f165, %f175;
	mul.f32 	%f176, %f172, %f170;
	fma.rn.f32 	%f177, %f173, %f169, %f176;
	add.f32 	%f202, %f168, %f177;
	add.s32 	%r39, %r39, 2;
$L__BB0_10:
	and.b32  	%r32, %r18, 1;
	setp.eq.b32 	%p8, %r32, 1;
	not.pred 	%p9, %p8;
	@%p9 bra 	$L__BB0_12;
	add.s32 	%r33, %r39, %r3;
	mul.wide.u32 	%rd74, %r33, 4;
	add.s64 	%rd75, %rd4, %rd74;
	ld.global.f32 	%f178, [%rd75];
	mad.lo.s32 	%r34, %r39, %r18, %r2;
	mul.wide.s32 	%rd76, %r34, 4;
	add.s64 	%rd77, %rd3, %rd76;
	ld.global.f32 	%f179, [%rd77];
	mul.f32 	%f180, %f178, %f179;
	add.s64 	%rd78, %rd2, %rd74;
	ld.global.f32 	%f181, [%rd78];
	add.s64 	%rd79, %rd1, %rd76;
	ld.global.f32 	%f182, [%rd79];
	mul.f32 	%f183, %f181, %f182;
	sub.f32 	%f184, %f180, %f183;
	add.f32 	%f201, %f201, %f184;
	mul.f32 	%f185, %f181, %f179;
	fma.rn.f32 	%f186, %f182, %f178, %f185;
	add.f32 	%f202, %f202, %f186;
$L__BB0_12:
	ld.param.u64 	%rd86, [_Z21complexMatrixMultiplyPfS_S_S_S_S_i_param_5];
	ld.param.u64 	%rd85, [_Z21complexMatrixMultiplyPfS_S_S_S_S_i_param_4];
	add.s32 	%r35, %r3, %r2;
	cvta.to.global.u64 	%rd80, %rd85;
	mul.wide.s32 	%rd81, %r35, 4;
	add.s64 	%rd82, %rd80, %rd81;
	st.global.f32 	[%rd82], %f201;
	cvta.to.global.u64 	%rd83, %rd86;
	add.s64 	%rd84, %rd83, %rd81;
	st.global.f32 	[%rd84], %f202;
$L__BB0_13:
	ret;

}


// ===== COMPILED SASS (sm_100) =====

	.target	sm_100

	.elftype	@"ET_EXEC"


//--------------------- .note.nv.tkinfo           --------------------------
	.section	.note.nv.tkinfo,"",@"SHT_NOTE"
	.sectionflags	@"SHF_NOTE_NV_TKINFO"
	.tkinfo
        /*0018*/ 	.word	0x00000002
        /*0030*/ 	.string	""
        /*0030*/ 	.string	"ptxas"
        /*0030*/ 	.string	"Cuda compilation tools, release 13.0, V13.0.88"
        /*0030*/ 	.string	"Build cuda_13.0.r13.0/compiler.36424714_0"
        /*0030*/ 	.string	"-arch sm_100 -m 64 "



//--------------------- .note.nv.cuinfo           --------------------------
	.section	.note.nv.cuinfo,"",@"SHT_NOTE"
	.sectionflags	@"SHF_NOTE_NV_CUINFO"
        /*0018*/ 	.short	0x0002
        /*001a*/ 	.short	0x0064
        /*001c*/ 	.short	0x0082
	.zero		2


//--------------------- .nv.info                  --------------------------
	.section	.nv.info,"",@"SHT_CUDA_INFO"
	.align	4


	//----- nvinfo : EIATTR_REGCOUNT
	.align		4
        /*0000*/ 	.byte	0x04, 0x2f
        /*0002*/ 	.short	(.L_1 - .L_0)
	.align		4
.L_0:
        /*0004*/ 	.word	index@(_Z21complexMatrixMultiplyPfS_S_S_S_S_i)
        /*0008*/ 	.word	0x00000020


	//----- nvinfo : EIATTR_FRAME_SIZE
	.align		4
.L_1:
        /*000c*/ 	.byte	0x04, 0x11
        /*000e*/ 	.short	(.L_3 - .L_2)
	.align		4
.L_2:
        /*0010*/ 	.word	index@(_Z21complexMatrixMultiplyPfS_S_S_S_S_i)
        /*0014*/ 	.word	0x00000000


	//----- nvinfo : EIATTR_MIN_STACK_SIZE
	.align		4
.L_3:
        /*0018*/ 	.byte	0x04, 0x12
        /*001a*/ 	.short	(.L_5 - .L_4)
	.align		4
.L_4:
        /*001c*/ 	.word	index@(_Z21complexMatrixMultiplyPfS_S_S_S_S_i)
        /*0020*/ 	.word	0x00000000
.L_5:


//--------------------- .nv.compat                --------------------------
	.section	.nv.compat,"",@"SHT_CUDA_COMPAT_INFO"
	.align	4
        /*0000*/ 	.byte	0x02, 0x09, 0x00, 0x00, 0x02, 0x02, 0x01, 0x00, 0x02, 0x05, 0x05, 0x00, 0x03, 0x07, 0x01, 0x01
        /*0010*/ 	.byte	0x02, 0x03, 0x00, 0x00, 0x02, 0x06, 0x01, 0x00, 0x04, 0x0b, 0x08, 0x00, 0x09, 0x00, 0x00, 0x00
        /*0020*/ 	.byte	0x00, 0x00, 0x00, 0x00


//--------------------- .nv.info._Z21complexMatrixMultiplyPfS_S_S_S_S_i --------------------------
	.section	.nv.info._Z21complexMatrixMultiplyPfS_S_S_S_S_i,"",@"SHT_CUDA_INFO"
	.sectionflags	@""
	.align	4


	//----- nvinfo : EIATTR_CUDA_API_VERSION
	.align		4
        /*0000*/ 	.byte	0x04, 0x37
        /*0002*/ 	.short	(.L_7 - .L_6)
.L_6:
        /*0004*/ 	.word	0x00000082


	//----- nvinfo : EIATTR_KPARAM_INFO
	.align		4
.L_7:
        /*0008*/ 	.byte	0x04, 0x17
        /*000a*/ 	.short	(.L_9 - .L_8)
.L_8:
        /*000c*/ 	.word	0x00000000
        /*0010*/ 	.short	0x0006
        /*0012*/ 	.short	0x0030
        /*0014*/ 	.byte	0x00, 0xf0, 0x11, 0x00


	//----- nvinfo : EIATTR_KPARAM_INFO
	.align		4
.L_9:
        /*0018*/ 	.byte	0x04, 0x17
        /*001a*/ 	.short	(.L_11 - .L_10)
.L_10:
        /*001c*/ 	.word	0x00000000
        /*0020*/ 	.short	0x0005
        /*0022*/ 	.short	0x0028
        /*0024*/ 	.byte	0x00, 0xf5, 0x21, 0x00


	//----- nvinfo : EIATTR_KPARAM_INFO
	.align		4
.L_11:
        /*0028*/ 	.byte	0x04, 0x17
        /*002a*/ 	.short	(.L_13 - .L_12)
.L_12:
        /*002c*/ 	.word	0x00000000
        /*0030*/ 	.short	0x0004
        /*0032*/ 	.short	0x0020
        /*0034*/ 	.byte	0x00, 0xf5, 0x21, 0x00


	//----- nvinfo : EIATTR_KPARAM_INFO
	.align		4
.L_13:
        /*0038*/ 	.byte	0x04, 0x17
        /*003a*/ 	.short	(.L_15 - .L_14)
.L_14:
        /*003c*/ 	.word	0x00000000
        /*0040*/ 	.short	0x0003
        /*0042*/ 	.short	0x0018
        /*0044*/ 	.byte	0x00, 0xf5, 0x21, 0x00


	//----- nvinfo : EIATTR_KPARAM_INFO
	.align		4
.L_15:
        /*0048*/ 	.byte	0x04, 0x17
        /*004a*/ 	.short	(.L_17 - .L_16)
.L_16:
        /*004c*/ 	.word	0x00000000
        /*0050*/ 	.short	0x0002
        /*0052*/ 	.short	0x0010
        /*0054*/ 	.byte	0x00, 0xf5, 0x21, 0x00


	//----- nvinfo : EIATTR_KPARAM_INFO
	.align		4
.L_17:
        /*0058*/ 	.byte	0x04, 0x17
        /*005a*/ 	.short	(.L_19 - .L_18)
.L_18:
        /*005c*/ 	.word	0x00000000
        /*0060*/ 	.short	0x0001
        /*0062*/ 	.short	0x0008
        /*0064*/ 	.byte	0x00, 0xf5, 0x21, 0x00


	//----- nvinfo : EIATTR_KPARAM_INFO
	.align		4
.L_19:
        /*0068*/ 	.byte	0x04, 0x17
        /*006a*/ 	.short	(.L_21 - .L_20)
.L_20:
        /*006c*/ 	.word	0x00000000
        /*0070*/ 	.short	0x0000
        /*0072*/ 	.short	0x0000
        /*0074*/ 	.byte	0x00, 0xf5, 0x21, 0x00


	//----- nvinfo : EIATTR_SPARSE_MMA_MASK
	.align		4
.L_21:
        /*0078*/ 	.byte	0x03, 0x50
        /*007a*/ 	.short	0x0000


	//----- nvinfo : EIATTR_MAXREG_COUNT
	.align		4
        /*007c*/ 	.byte	0x03, 0x1b
        /*007e*/ 	.short	0x00ff


	//----- nvinfo : EIATTR_MERCURY_ISA_VERSION
	.align		4
        /*0080*/ 	.byte	0x03, 0x5f
        /*0082*/ 	.short	0x0101


	//----- nvinfo : EIATTR_VRC_CTA_INIT_COUNT
	.align		4
        /*0084*/ 	.byte	0x02, 0x4a
	.zero		1
	.zero		1


	//----- nvinfo : EIATTR_EXIT_INSTR_OFFSETS
	.align		4
        /*0088*/ 	.byte	0x04, 0x1c
        /*008a*/ 	.short	(.L_23 - .L_22)


	//   ....[0]....
.L_22:
        /*008c*/ 	.word	0x000000c0


	//   ....[1]....
        /*0090*/ 	.word	0x000011c0


	//----- nvinfo : EIATTR_CBANK_PARAM_SIZE
	.align		4
.L_23:
        /*0094*/ 	.byte	0x03, 0x19
        /*0096*/ 	.short	0x0034


	//----- nvinfo : EIATTR_PARAM_CBANK
	.align		4
        /*0098*/ 	.byte	0x04, 0x0a
        /*009a*/ 	.short	(.L_25 - .L_24)
	.align		4
.L_24:
        /*009c*/ 	.word	index@(.nv.constant0._Z21complexMatrixMultiplyPfS_S_S_S_S_i)
        /*00a0*/ 	.short	0x0380
        /*00a2*/ 	.short	0x0034


	//----- nvinfo : EIATTR_SW_WAR
	.align		4
.L_25:
        /*00a4*/ 	.byte	0x04, 0x36
        /*00a6*/ 	.short	(.L_27 - .L_26)
.L_26:
        /*00a8*/ 	.word	0x00000008
.L_27:


//--------------------- .nv.callgraph             --------------------------
	.section	.nv.callgraph,"",@"SHT_CUDA_CALLGRAPH"
	.align	4
	.sectionentsize	8
	.align		4
        /*0000*/ 	.word	0x00000000
	.align		4
        /*0004*/ 	.word	0xffffffff
	.align		4
        /*0008*/ 	.word	0x00000000
	.align		4
        /*000c*/ 	.word	0xfffffffe
	.align		4
        /*0010*/ 	.word	0x00000000
	.align		4
        /*0014*/ 	.word	0xfffffffd
	.align		4
        /*0018*/ 	.word	0x00000000
	.align		4
        /*001c*/ 	.word	0xfffffffc


//--------------------- .text._Z21complexMatrixMultiplyPfS_S_S_S_S_i --------------------------
	.section	.text._Z21complexMatrixMultiplyPfS_S_S_S_S_i,"ax",@progbits
	.align	128
        .global         _Z21complexMatrixMultiplyPfS_S_S_S_S_i
        .type           _Z21complexMatrixMultiplyPfS_S_S_S_S_i,@function
        .size           _Z21complexMatrixMultiplyPfS_S_S_S_S_i,(.L_x_6 - _Z21complexMatrixMultiplyPfS_S_S_S_S_i)
        .other          _Z21complexMatrixMultiplyPfS_S_S_S_S_i,@"STO_CUDA_ENTRY STV_DEFAULT"
_Z21complexMatrixMultiplyPfS_S_S_S_S_i:
.text._Z21complexMatrixMultiplyPfS_S_S_S_S_i:
[----:B------:R-:W-:Y:S01]  /*0000*/  LDC R1, c[0x0][0x37c] ;  /* 0x0000df00ff017b82 */ /* 0x000fe20000000800 */
[----:B------:R-:W0:Y:S07]  /*0010*/  S2R R3, SR_TID.Y ;  /* 0x0000000000037919 */ /* 0x000e2e0000002200 */
[----:B------:R-:W0:Y:S01]  /*0020*/  S2UR UR4, SR_CTAID.Y ;  /* 0x00000000000479c3 */ /* 0x000e220000002600 */
[----:B------:R-:W1:Y:S07]  /*0030*/  S2R R5, SR_TID.X ;  /* 0x0000000000057919 */ /* 0x000e6e0000002100 */
[----:B------:R-:W0:Y:S08]  /*0040*/  LDC R2, c[0x0][0x364] ;  /* 0x0000d900ff027b82 */ /* 0x000e300000000800 */
[----:B------:R-:W1:Y:S08]  /*0050*/  S2UR UR5, SR_CTAID.X ;  /* 0x00000000000579c3 */ /* 0x000e700000002500 */
[----:B------:R-:W1:Y:S08]  /*0060*/  LDC R4, c[0x0][0x360] ;  /* 0x0000d800ff047b82 */ /* 0x000e700000000800 */
[----:B------:R-:W2:Y:S01]  /*0070*/  LDC R0, c[0x0][0x3b0] ;  /* 0x0000ec00ff007b82 */ /* 0x000ea20000000800 */
[----:B0-----:R-:W-:-:S02]  /*0080*/  IMAD R2, R2, UR4, R3 ;  /* 0x0000000402027c24 */ /* 0x001fc4000f8e0203 */
[----:B-1----:R-:W-:-:S05]  /*0090*/  IMAD R3, R4, UR5, R5 ;  /* 0x0000000504037c24 */ /* 0x002fca000f8e0205 */
[----:B------:R-:W-:-:S04]  /*00a0*/  VIMNMX R5, PT, PT, R2, R3, !PT ;  /* 0x0000000302057248 */ /* 0x000fc80007fe0100 */
[----:B--2---:R-:W-:-:S13]  /*00b0*/  ISETP.GE.AND P0, PT, R5, R0, PT ;  /* 0x000000000500720c */ /* 0x004fda0003f06270 */
[----:B------:R-:W-:Y:S05]  /*00c0*/  @P0 EXIT ;  /* 0x000000000000094d */ /* 0x000fea0003800000 */
[----:B------:R-:W-:Y:S01]  /*00d0*/  ISETP.GE.U32.AND P0, PT, R0, 0x8, PT ;  /* 0x000000080000780c */ /* 0x000fe20003f06070 */
[----:B------:R-:W0:Y:S01]  /*00e0*/  LDCU.64 UR4, c[0x0][0x358] ;  /* 0x00006b00ff0477ac */ /* 0x000e220008000a00 */
[----:B------:R-:W-:Y:S02]  /*00f0*/  HFMA2 R18, -RZ, RZ, 0, 0 ;  /* 0x00000000ff127431 */ /* 0x000fe400000001ff */
[----:B------:R-:W-:Y:S01]  /*0100*/  IMAD R2, R2, R0, RZ ;  /* 0x0000000002027224 */ /* 0x000fe200078e02ff */
[----:B------:R-:W-:Y:S02]  /*0110*/  LOP3.LUT R4, R0, 0x7, RZ, 0xc0, !PT ;  /* 0x0000000700047812 */ /* 0x000fe400078ec0ff */
[----:B------:R-:W-:-:S06]  /*0120*/  CS2R R8, SRZ ;  /* 0x0000000000087805 */ /* 0x000fcc000001ff00 */
[----:B------:R-:W-:Y:S05]  /*0130*/  @!P0 BRA `(.L_x_0) ;  /* 0x0000000400d48947 */ /* 0x000fea0003800000 */
[----:B------:R-:W-:Y:S01]  /*0140*/  IMAD.WIDE.U32 R8, R2, 0x4, RZ ;  /* 0x0000000402087825 */ /* 0x000fe200078e00ff */
[----:B------:R-:W-:Y:S01]  /*0150*/  LOP3.LUT R7, R0, 0x7ffffff8, RZ, 0xc0, !PT ;  /* 0x7ffffff800077812 */ /* 0x000fe200078ec0ff */
[----:B------:R-:W1:Y:S01]  /*0160*/  LDCU.128 UR8, c[0x0][0x380] ;  /* 0x00007000ff0877ac */ /* 0x000e620008000c00 */
[----:B------:R-:W-:Y:S02]  /*0170*/  MOV R6, R8 ;  /* 0x0000000800067202 */ /* 0x000fe40000000f00 */
[----:B------:R-:W-:Y:S02]  /*0180*/  MOV R5, R9 ;  /* 0x0000000900057202 */ /* 0x000fe40000000f00 */
[----:B------:R-:W-:Y:S02]  /*0190*/  MOV R8, RZ ;  /* 0x000000ff00087202 */ /* 0x000fe40000000f00 */
[----:B------:R-:W-:Y:S02]  /*01a0*/  MOV R9, R3 ;  /* 0x0000000300097202 */ /* 0x000fe40000000f00 */
[----:B------:R-:W-:-:S07]  /*01b0*/  IADD3 R22, PT, PT, -R7, RZ, RZ ;  /* 0x000000ff07167210 */ /* 0x000fce0007ffe1ff */
.L_x_1:
[----:B------:R-:W2:Y:S01]  /*01c0*/  LDC.64 R14, c[0x0][0x398] ;  /* 0x0000e600ff0e7b82 */ /* 0x000ea20000000a00 */
[C---:B-1----:R-:W-:Y:S02]  /*01d0*/  IADD3 R10, P1, PT, R6.reuse, UR10, RZ ;  /* 0x0000000a060a7c10 */ /* 0x042fe4000ff3e0ff */
[----:B------:R-:W-:Y:S02]  /*01e0*/  IADD3 R12, P0, PT, R6, UR8, RZ ;  /* 0x00000008060c7c10 */ /* 0x000fe4000ff1e0ff */
[C---:B------:R-:W-:Y:S02]  /*01f0*/  IADD3.X R11, PT, PT, R5.reuse, UR11, RZ, P1, !PT ;  /* 0x0000000b050b7c10 */ /* 0x040fe40008ffe4ff */
[----:B------:R-:W-:Y:S01]  /*0200*/  IADD3.X R13, PT, PT, R5, UR9, RZ, P0, !PT ;  /* 0x00000009050d7c10 */ /* 0x000fe200087fe4ff */
[----:B------:R-:W1:Y:S02]  /*0210*/  LDC.64 R16, c[0x0][0x390] ;  /* 0x0000e400ff107b82 */ /* 0x000e640000000a00 */
[----:B0-----:R-:W3:Y:S04]  /*0220*/  LDG.E R19, desc[UR4][R10.64] ;  /* 0x000000040a137981 */ /* 0x001ee8000c1e1900 */
[----:B------:R-:W4:Y:S04]  /*0230*/  LDG.E R29, desc[UR4][R12.64] ;  /* 0x000000040c1d7981 */ /* 0x000f28000c1e1900 */
[----:B------:R-:W5:Y:S01]  /*0240*/  LDG.E R28, desc[UR4][R10.64+0x4] ;  /* 0x000004040a1c7981 */ /* 0x000f62000c1e1900 */
[----:B--2---:R-:W-:-:S05]  /*0250*/  IMAD.WIDE R14, R9, 0x4, R14 ;  /* 0x00000004090e7825 */ /* 0x004fca00078e020e */
[----:B------:R-:W3:Y:S01]  /*0260*/  LDG.E R24, desc[UR4][R14.64] ;  /* 0x000000040e187981 */ /* 0x000ee2000c1e1900 */
[----:B-1----:R-:W-:-:S05]  /*0270*/  IMAD.WIDE R16, R9, 0x4, R16 ;  /* 0x0000000409107825 */ /* 0x002fca00078e0210 */
[----:B------:R-:W2:Y:S01]  /*0280*/  LDG.E R20, desc[UR4][R16.64] ;  /* 0x0000000410147981 */ /* 0x000ea2000c1e1900 */
[----:B---3--:R-:W-:Y:S01]  /*0290*/  FMUL R26, R19, R24 ;  /* 0x00000018131a7220 */ /* 0x008fe20000400000 */
[----:B--2---:R-:W-:-:S03]  /*02a0*/  FMUL R21, R20, R19 ;  /* 0x0000001314157220 */ /* 0x004fc60000400000 */
[C---:B----4-:R-:W-:Y:S02]  /*02b0*/  FFMA R19, R29.reuse, R20, -R26 ;  /* 0x000000141d137223 */ /* 0x050fe4000000081a */
[----:B------:R-:W2:Y:S01]  /*02c0*/  LDG.E R26, desc[UR4][R12.64+0x4] ;  /* 0x000004040c1a7981 */ /* 0x000ea2000c1e1900 */
[----:B------:R-:W-:Y:S01]  /*02d0*/  FFMA R29, R29, R24, R21 ;  /* 0x000000181d1d7223 */ /* 0x000fe20000000015 */
[----:B------:R-:W-:-:S04]  /*02e0*/  IMAD.WIDE R20, R0, 0x4, R14 ;  /* 0x0000000400147825 */ /* 0x000fc800078e020e */
[----:B------:R-:W-:Y:S01]  /*02f0*/  IMAD.WIDE R24, R0, 0x4, R16 ;  /* 0x0000000400187825 */ /* 0x000fe200078e0210 */
[----:B------:R0:W5:Y:S05]  /*0300*/  LDG.E R23, desc[UR4][R20.64] ;  /* 0x0000000414177981 */ /* 0x00016a000c1e1900 */
[----:B------:R-:W3:Y:S01]  /*0310*/  LDG.E R25, desc[UR4][R24.64] ;  /* 0x0000000418197981 */ /* 0x000ee2000c1e1900 */
[----:B0-----:R-:W-:Y:S01]  /*0320*/  FADD R21, R19, R18 ;  /* 0x0000001213157221 */ /* 0x001fe20000000000 */
[----:B-----5:R-:W-:Y:S01]  /*0330*/  FMUL R19, R28, R23 ;  /* 0x000000171c137220 */ /* 0x020fe20000400000 */
[----:B---3--:R-:W-:-:S03]  /*0340*/  FMUL R28, R25, R28 ;  /* 0x0000001c191c7220 */ /* 0x008fc60000400000 */
[----:B--2---:R-:W-:Y:S01]  /*0350*/  FFMA R20, R26, R25, -R19 ;  /* 0x000000191a147223 */ /* 0x004fe20000000813 */
[----:B------:R-:W-:Y:S01]  /*0360*/  IMAD.WIDE R18, R0, 0x8, R14 ;  /* 0x0000000800127825 */ /* 0x000fe200078e020e */
[----:B------:R-:W2:Y:S03]  /*0370*/  LDG.E R25, desc[UR4][R12.64+0x8] ;  /* 0x000008040c197981 */ /* 0x000ea6000c1e1900 */
[----:B------:R-:W-:Y:S01]  /*0380*/  FFMA R23, R26, R23, R28 ;  /* 0x000000171a177223 */ /* 0x000fe2000000001c */
[----:B------:R-:W-:Y:S01]  /*0390*/  IMAD.WIDE R26, R0, 0x8, R16 ;  /* 0x00000008001a7825 */ /* 0x000fe200078e0210 */
[----:B------:R0:W3:Y:S05]  /*03a0*/  LDG.E R24, desc[UR4][R18.64] ;  /* 0x0000000412187981 */ /* 0x0000ea000c1e1900 */
[----:B------:R-:W4:Y:S04]  /*03b0*/  LDG.E R26, desc[UR4][R26.64] ;  /* 0x000000041a1a7981 */ /* 0x000f28000c1e1900 */
[----:B------:R-:W3:Y:S01]  /*03c0*/  LDG.E R19, desc[UR4][R10.64+0x8] ;  /* 0x000008040a137981 */ /* 0x000ee2000c1e1900 */
[----:B------:R-:W-:Y:S01]  /*03d0*/  FADD R28, R29, R8 ;  /* 0x000000081d1c7221 */ /* 0x000fe20000000000 */
[----:B0-----:R-:W-:-:S02]  /*03e0*/  FADD R18, R21, R20 ;  /* 0x0000001415127221 */ /* 0x001fc40000000000 */
[----:B------:R-:W5:Y:S01]  /*03f0*/  LDG.E R27, desc[UR4][R12.64+0xc] ;  /* 0x00000c040c1b7981 */ /* 0x000f62000c1e1900 */
[----:B---3--:R-:W-:Y:S01]  /*0400*/  FMUL R8, R19, R24 ;  /* 0x0000001813087220 */ /* 0x008fe20000400000 */
[----:B----4-:R-:W-:-:S03]  /*0410*/  FMUL R21, R26, R19 ;  /* 0x000000131a157220 */ /* 0x010fc60000400000 */
[C---:B--2---:R-:W-:Y:S01]  /*0420*/  FFMA R19, R25.reuse, R26, -R8 ;  /* 0x0000001a19137223 */ /* 0x044fe20000000808 */
[----:B------:R-:W-:Y:S01]  /*0430*/  FFMA R8, R25, R24, R21 ;  /* 0x0000001819087223 */ /* 0x000fe20000000015 */
[C---:B------:R-:W-:Y:S01]  /*0440*/  IMAD.WIDE R20, R0.reuse, 0xc, R14 ;  /* 0x0000000c00147825 */ /* 0x040fe200078e020e */
[----:B------:R-:W2:Y:S03]  /*0450*/  LDG.E R26, desc[UR4][R10.64+0xc] ;  /* 0x00000c040a1a7981 */ /* 0x000ea6000c1e1900 */
[----:B------:R-:W-:Y:S02]  /*0460*/  IMAD.WIDE R24, R0, 0xc, R16 ;  /* 0x0000000c00187825 */ /* 0x000fe400078e0210 */
[----:B------:R-:W2:Y:S04]  /*0470*/  LDG.E R20, desc[UR4][R20.64] ;  /* 0x0000000414147981 */ /* 0x000ea8000c1e1900 */
[----:B------:R-:W3:Y:S01]  /*0480*/  LDG.E R24, desc[UR4][R24.64] ;  /* 0x0000000418187981 */ /* 0x000ee2000c1e1900 */
[----:B------:R-:W-:Y:S01]  /*0490*/  FADD R29, R28, R23 ;  /* 0x000000171c1d7221 */ /* 0x000fe20000000000 */
[----:B------:R-:W-:-:S02]  /*04a0*/  FADD R28, R18, R19 ;  /* 0x00000013121c7221 */ /* 0x000fc40000000000 */
[----:B------:R-:W4:Y:S01]  /*04b0*/  LDG.E R25, desc[UR4][R12.64+0x10] ;  /* 0x000010040c197981 */ /* 0x000f22000c1e1900 */
[----:B--2---:R-:W-:Y:S01]  /*04c0*/  FMUL R18, R26, R20 ;  /* 0x000000141a127220 */ /* 0x004fe20000400000 */
[----:B---3--:R-:W-:-:S03]  /*04d0*/  FMUL R23, R24, R26 ;  /* 0x0000001a18177220 */ /* 0x008fc60000400000 */
[C---:B-----5:R-:W-:Y:S01]  /*04e0*/  FFMA R21, R27.reuse, R24, -R18 ;  /* 0x000000181b157223 */ /* 0x060fe20000000812 */
[C---:B------:R-:W-:Y:S01]  /*04f0*/  IMAD.WIDE R18, R0.reuse, 0x10, R14 ;  /* 0x0000001000127825 */ /* 0x040fe200078e020e */
[----:B------:R-:W2:Y:S03]  /*0500*/  LDG.E R24, desc[UR4][R10.64+0x10] ;  /* 0x000010040a187981 */ /* 0x000ea6000c1e1900 */
[----:B------:R-:W-:Y:S01]  /*0510*/  FFMA R23, R27, R20, R23 ;  /* 0x000000141b177223 */ /* 0x000fe20000000017 */
[----:B------:R-:W-:Y:S01]  /*0520*/  IMAD.WIDE R26, R0, 0x10, R16 ;  /* 0x00000010001a7825 */ /* 0x000fe200078e0210 */
[----:B------:R-:W2:Y:S04]  /*0530*/  LDG.E R18, desc[UR4][R18.64] ;  /* 0x0000000412127981 */ /* 0x000ea8000c1e1900 */
[----:B------:R0:W3:Y:S01]  /*0540*/  LDG.E R20, desc[UR4][R26.64] ;  /* 0x000000041a147981 */ /* 0x0000e2000c1e1900 */
[----:B------:R-:W-:Y:S01]  /*0550*/  FADD R8, R29, R8 ;  /* 0x000000081d087221 */ /* 0x000fe20000000000 */
[----:B0-----:R-:W-:-:S02]  /*0560*/  FADD R26, R28, R21 ;  /* 0x000000151c1a7221 */ /* 0x001fc40000000000 */
[----:B------:R-:W5:Y:S01]  /*0570*/  LDG.E R27, desc[UR4][R12.64+0x14] ;  /* 0x000014040c1b7981 */ /* 0x000f62000c1e1900 */
[----:B--2---:R-:W-:Y:S01]  /*0580*/  FMUL R28, R24, R18 ;  /* 0x00000012181c7220 */ /* 0x004fe20000400000 */
[----:B---3--:R-:W-:-:S03]  /*0590*/  FMUL R21, R20, R24 ;  /* 0x0000001814157220 */ /* 0x008fc60000400000 */
[----:B----4-:R-:W-:Y:S01]  /*05a0*/  FFMA R19, R25, R20, -R28 ;  /* 0x0000001419137223 */ /* 0x010fe2000000081c */
[----:B------:R-:W-:-:S04]  /*05b0*/  IMAD.WIDE R28, R0, 0x14, R16 ;  /* 0x00000014001c7825 */ /* 0x000fc800078e0210 */
[----:B------:R-:W-:Y:S01]  /*05c0*/  FFMA R24, R25, R18, R21 ;  /* 0x0000001219187223 */ /* 0x000fe20000000015 */
[----:B------:R-:W-:Y:S01]  /*05d0*/  IMAD.WIDE R20, R0, 0x14, R14 ;  /* 0x0000001400147825 */ /* 0x000fe200078e020e */
[----:B------:R-:W2:Y:S04]  /*05e0*/  LDG.E R18, desc[UR4][R10.64+0x14] ;  /* 0x000014040a127981 */ /* 0x000ea8000c1e1900 */
[----:B------:R-:W2:Y:S04]  /*05f0*/  LDG.E R28, desc[UR4][R28.64] ;  /* 0x000000041c1c7981 */ /* 0x000ea8000c1e1900 */
[----:B------:R-:W3:Y:S01]  /*0600*/  LDG.E R20, desc[UR4][R20.64] ;  /* 0x0000000414147981 */ /* 0x000ee2000c1e1900 */
[----:B------:R-:W-:Y:S01]  /*0610*/  FADD R25, R8, R23 ;  /* 0x0000001708197221 */ /* 0x000fe20000000000 */
[----:B------:R-:W-:-:S02]  /*0620*/  FADD R26, R26, R19 ;  /* 0x000000131a1a7221 */ /* 0x000fc40000000000 */
[----:B------:R-:W4:Y:S04]  /*0630*/  LDG.E R29, desc[UR4][R12.64+0x18] ;  /* 0x000018040c1d7981 */ /* 0x000f28000c1e1900 */
[----:B------:R-:W4:Y:S01]  /*0640*/  LDG.E R12, desc[UR4][R12.64+0x1c] ;  /* 0x00001c040c0c7981 */ /* 0x000f22000c1e1900 */
[----:B--2---:R-:W-:Y:S01]  /*0650*/  FMUL R19, R28, R18 ;  /* 0x000000121c137220 */ /* 0x004fe20000400000 */
[----:B---3--:R-:W-:-:S04]  /*0660*/  FMUL R8, R18, R20 ;  /* 0x0000001412087220 */ /* 0x008fc80000400000 */
[C---:B-----5:R-:W-:Y:S01]  /*0670*/  FFMA R23, R27.reuse, R28, -R8 ;  /* 0x0000001c1b177223 */ /* 0x060fe20000000808 */
[----:B------:R-:W-:Y:S01]  /*0680*/  FFMA R8, R27, R20, R19 ;  /* 0x000000141b087223 */ /* 0x000fe20000000013 */
[C---:B------:R-:W-:Y:S01]  /*0690*/  IMAD.WIDE R18, R0.reuse, 0x18, R14 ;  /* 0x0000001800127825 */ /* 0x040fe200078e020e */
[----:B------:R-:W2:Y:S03]  /*06a0*/  LDG.E R27, desc[UR4][R10.64+0x18] ;  /* 0x000018040a1b7981 */ /* 0x000ea6000c1e1900 */
[C---:B------:R-:W-:Y:S01]  /*06b0*/  IMAD.WIDE R20, R0.reuse, 0x18, R16 ;  /* 0x0000001800147825 */ /* 0x040fe200078e0210 */
[----:B------:R-:W3:Y:S03]  /*06c0*/  LDG.E R28, desc[UR4][R10.64+0x1c] ;  /* 0x00001c040a1c7981 */ /* 0x000ee6000c1e1900 */
[C---:B------:R-:W-:Y:S01]  /*06d0*/  IMAD.WIDE R14, R0.reuse, 0x1c, R14 ;  /* 0x0000001c000e7825 */ /* 0x040fe200078e020e */
[----:B------:R-:W2:Y:S03]  /*06e0*/  LDG.E R18, desc[UR4][R18.64] ;  /* 0x0000000412127981 */ /* 0x000ea6000c1e1900 */
[----:B------:R-:W-:Y:S01]  /*06f0*/  IMAD.WIDE R16, R0, 0x1c, R16 ;  /* 0x0000001c00107825 */ /* 0x000fe200078e0210 */
[----:B------:R-:W5:Y:S04]  /*0700*/  LDG.E R20, desc[UR4][R20.64] ;  /* 0x0000000414147981 */ /* 0x000f68000c1e1900 */
[----:B------:R-:W3:Y:S04]  /*0710*/  LDG.E R15, desc[UR4][R14.64] ;  /* 0x000000040e0f7981 */ /* 0x000ee8000c1e1900 */
[----:B------:R-:W3:Y:S01]  /*0720*/  LDG.E R17, desc[UR4][R16.64] ;  /* 0x0000000410117981 */ /* 0x000ee2000c1e1900 */
[----:B------:R-:W-:Y:S01]  /*0730*/  IADD3 R22, PT, PT, R22, 0x8, RZ ;  /* 0x0000000816167810 */ /* 0x000fe20007ffe0ff */
[----:B------:R-:W-:-:S03]  /*0740*/  FADD R25, R25, R24 ;  /* 0x0000001819197221 */ /* 0x000fc60000000000 */
[----:B------:R-:W-:Y:S01]  /*0750*/  ISETP.NE.AND P0, PT, R22, RZ, PT ;  /* 0x000000ff1600720c */ /* 0x000fe20003f05270 */
[----:B------:R-:W-:Y:S01]  /*0760*/  FADD R23, R26, R23 ;  /* 0x000000171a177221 */ /* 0x000fe20000000000 */
[----:B------:R-:W-:Y:S01]  /*0770*/  FADD R8, R25, R8 ;  /* 0x0000000819087221 */ /* 0x000fe20000000000 */
[----:B------:R-:W-:Y:S02]  /*0780*/  IADD3 R6, P1, PT, R6, 0x20, RZ ;  /* 0x0000002006067810 */ /* 0x000fe40007f3e0ff */
[----:B------:R-:W-:Y:S02]  /*0790*/  LEA R9, R0, R9, 0x3 ;  /* 0x0000000900097211 */ /* 0x000fe400078e18ff */
[----:B------:R-:W-:Y:S01]  /*07a0*/  IADD3.X R5, PT, PT, RZ, R5, RZ, P1, !PT ;  /* 0x00000005ff057210 */ /* 0x000fe20000ffe4ff */
[----:B--2---:R-:W-:Y:S01]  /*07b0*/  FMUL R24, R27, R18 ;  /* 0x000000121b187220 */ /* 0x004fe20000400000 */
[----:B-----5:R-:W-:-:S03]  /*07c0*/  FMUL R27, R20, R27 ;  /* 0x0000001b141b7220 */ /* 0x020fc60000400000 */
[C---:B----4-:R-:W-:Y:S01]  /*07d0*/  FFMA R24, R29.reuse, R20, -R24 ;  /* 0x000000141d187223 */ /* 0x050fe20000000818 */
[----:B---3--:R-:W-:Y:S01]  /*07e0*/  FMUL R11, R28, R15 ;  /* 0x0000000f1c0b7220 */ /* 0x008fe20000400000 */
[----:B------:R-:W-:Y:S01]  /*07f0*/  FFMA R27, R29, R18, R27 ;  /* 0x000000121d1b7223 */ /* 0x000fe2000000001b */
[----:B------:R-:W-:Y:S01]  /*0800*/  FMUL R28, R17, R28 ;  /* 0x0000001c111c7220 */ /* 0x000fe20000400000 */
[----:B------:R-:W-:Y:S02]  /*0810*/  FADD R23, R23, R24 ;  /* 0x0000001817177221 */ /* 0x000fe40000000000 */
[----:B------:R-:W-:Y:S01]  /*0820*/  FADD R8, R8, R27 ;  /* 0x0000001b08087221 */ /* 0x000fe20000000000 */
[C---:B------:R-:W-:Y:S01]  /*0830*/  FFMA R18, R12.reuse, R17, -R11 ;  /* 0x000000110c127223 */ /* 0x040fe2000000080b */
[----:B------:R-:W-:-:S03]  /*0840*/  FFMA R15, R12, R15, R28 ;  /* 0x0000000f0c0f7223 */ /* 0x000fc6000000001c */
[----:B------:R-:W-:Y:S01]  /*0850*/  FADD R18, R23, R18 ;  /* 0x0000001217127221 */ /* 0x000fe20000000000 */
[----:B------:R-:W-:Y:S01]  /*0860*/  FADD R8, R8, R15 ;  /* 0x0000000f08087221 */ /* 0x000fe20000000000 */
[----:B------:R-:W-:Y:S06]  /*0870*/  @P0 BRA `(.L_x_1) ;  /* 0xfffffff800500947 */ /* 0x000fec000383ffff */
[----:B------:R-:W-:-:S07]  /*0880*/  MOV R9, R7 ;  /* 0x0000000700097202 */ /* 0x000fce0000000f00 */
.L_x_0:
[----:B------:R-:W-:-:S13]  /*0890*/  ISETP.NE.AND P0, PT, R4, RZ, PT ;  /* 0x000000ff0400720c */ /* 0x000fda0003f05270 */
[----:B------:R-:W-:Y:S05]  /*08a0*/  @!P0 BRA `(.L_x_2) ;  /* 0x0000000800288947 */ /* 0x000fea0003800000 */
[----:B------:R-:W-:Y:S02]  /*08b0*/  ISETP.GE.U32.AND P1, PT, R4, 0x4, PT ;  /* 0x000000040400780c */ /* 0x000fe40003f26070 */
[----:B------:R-:W-:-:S04]  /*08c0*/  LOP3.LUT R26, R0, 0x3, RZ, 0xc0, !PT ;  /* 0x00000003001a7812 */ /* 0x000fc800078ec0ff */
[----:B------:R-:W-:-:S07]  /*08d0*/  ISETP.NE.AND P0, PT, R26, RZ, PT ;  /* 0x000000ff1a00720c */ /* 0x000fce0003f05270 */
[----:B------:R-:W-:Y:S06]  /*08e0*/  @!P1 BRA `(.L_x_3) ;  /* 0x0000000400089947 */ /* 0x000fec0003800000 */
[----:B------:R-:W1:Y:S01]  /*08f0*/  LDC.64 R12, c[0x0][0x398] ;  /* 0x0000e600ff0c7b82 */ /* 0x000e620000000a00 */
[----:B------:R-:W2:Y:S01]  /*0900*/  LDCU.128 UR8, c[0x0][0x380] ;  /* 0x00007000ff0877ac */ /* 0x000ea20008000c00 */
[----:B------:R-:W-:Y:S01]  /*0910*/  IMAD R7, R9, R0, R3 ;  /* 0x0000000009077224 */ /* 0x000fe200078e0203 */
[CC--:B------:R-:W-:Y:S02]  /*0920*/  IADD3 R5, P1, PT, R2.reuse, R9.reuse, RZ ;  /* 0x0000000902057210 */ /* 0x0c0fe40007f3e0ff */
[----:B------:R-:W-:Y:S02]  /*0930*/  IADD3 R23, PT, PT, R2, R9, RZ ;  /* 0x0000000902177210 */ /* 0x000fe40007ffe0ff */
[----:B------:R-:W-:Y:S01]  /*0940*/  IADD3.X R6, PT, PT, RZ, RZ, RZ, P1, !PT ;  /* 0x000000ffff067210 */ /* 0x000fe20000ffe4ff */
[----:B------:R-:W3:Y:S01]  /*0950*/  LDC.64 R10, c[0x0][0x390] ;  /* 0x0000e400ff0a7b82 */ /* 0x000ee20000000a00 */
[C---:B------:R-:W-:Y:S02]  /*0960*/  SHF.L.U32 R4, R5.reuse, 0x2, RZ ;  /* 0x0000000205047819 */ /* 0x040fe400000006ff */
[----:B------:R-:W-:-:S05]  /*0970*/  SHF.L.U64.HI R5, R5, 0x2, R6 ;  /* 0x0000000205057819 */ /* 0x000fca0000010206 */
[----:B------:R-:W4:Y:S01]  /*0980*/  LDC.64 R14, c[0x0][0x388] ;  /* 0x0000e200ff0e7b82 */ /* 0x000f220000000a00 */
[C---:B--2---:R-:W-:Y:S02]  /*0990*/  IADD3 R20, P2, PT, R4.reuse, UR10, RZ ;  /* 0x0000000a04147c10 */ /* 0x044fe4000ff5e0ff */
[----:B------:R-:W-:Y:S02]  /*09a0*/  IADD3 R4, P1, PT, R4, UR8, RZ ;  /* 0x0000000804047c10 */ /* 0x000fe4000ff3e0ff */
[----:B------:R-:W-:-:S03]  /*09b0*/  IADD3.X R21, PT, PT, R5, UR11, RZ, P2, !PT ;  /* 0x0000000b05157c10 */ /* 0x000fc600097fe4ff */
[----:B------:R-:W2:Y:S01]  /*09c0*/  LDC.64 R16, c[0x0][0x380] ;  /* 0x0000e000ff107b82 */ /* 0x000ea20000000a00 */
[----:B-1----:R-:W-:Y:S01]  /*09d0*/  IMAD.WIDE R12, R7, 0x4, R12 ;  /* 0x00000004070c7825 */ /* 0x002fe200078e020c */
[----:B------:R-:W-:Y:S01]  /*09e0*/  IADD3.X R5, PT, PT, R5, UR9, RZ, P1, !PT ;  /* 0x0000000905057c10 */ /* 0x000fe20008ffe4ff */
[----:B0-----:R-:W5:Y:S02]  /*09f0*/  LDG.E R19, desc[UR4][R20.64+0x4] ;  /* 0x0000040414137981 */ /* 0x001f64000c1e1900 */
[----:B---3--:R-:W-:Y:S02]  /*0a00*/  IMAD.WIDE R10, R7, 0x4, R10 ;  /* 0x00000004070a7825 */ /* 0x008fe400078e020a */
[----:B------:R-:W3:Y:S02]  /*0a10*/  LDG.E R27, desc[UR4][R20.64+0x8] ;  /* 0x00000804141b7981 */ /* 0x000ee4000c1e1900 */
[----:B------:R-:W-:Y:S02]  /*0a20*/  IMAD.WIDE R6, R0, 0x4, R12 ;  /* 0x0000000400067825 */ /* 0x000fe400078e020c */
[----:B------:R0:W3:Y:S02]  /*0a30*/  LDG.E R28, desc[UR4][R20.64+0xc] ;  /* 0x00000c04141c7981 */ /* 0x0000e4000c1e1900 */
[----:B----4-:R-:W-:-:S02]  /*0a40*/  IMAD.WIDE.U32 R14, R23, 0x4, R14 ;  /* 0x00000004170e7825 */ /* 0x010fc400078e000e */
[----:B------:R-:W4:Y:S02]  /*0a50*/  LDG.E R13, desc[UR4][R12.64] ;  /* 0x000000040c0d7981 */ /* 0x000f24000c1e1900 */
[----:B--2---:R-:W-:Y:S02]  /*0a60*/  IMAD.WIDE.U32 R16, R23, 0x4, R16 ;  /* 0x0000000417107825 */ /* 0x004fe400078e0010 */
[----:B------:R-:W4:Y:S02]  /*0a70*/  LDG.E R14, desc[UR4][R14.64] ;  /* 0x000000040e0e7981 */ /* 0x000f24000c1e1900 */
[C---:B------:R-:W-:Y:S02]  /*0a80*/  IMAD.WIDE R22, R0.reuse, 0x4, R10 ;  /* 0x0000000400167825 */ /* 0x040fe400078e020a */
[----:B------:R-:W5:Y:S02]  /*0a90*/  LDG.E R29, desc[UR4][R6.64] ;  /* 0x00000004061d7981 */ /* 0x000f64000c1e1900 */
[----:B------:R-:W-:-:S02]  /*0aa0*/  IMAD.WIDE R24, R0, 0x4, R6 ;  /* 0x0000000400187825 */ /* 0x000fc400078e0206 */
[----:B------:R-:W2:Y:S04]  /*0ab0*/  LDG.E R11, desc[UR4][R10.64] ;  /* 0x000000040a0b7981 */ /* 0x000ea8000c1e1900 */
[----:B------:R-:W3:Y:S04]  /*0ac0*/  LDG.E R16, desc[UR4][R16.64] ;  /* 0x0000000410107981 */ /* 0x000ee8000c1e1900 */
[----:B------:R-:W5:Y:S04]  /*0ad0*/  LDG.E R12, desc[UR4][R4.64+0x4] ;  /* 0x00000404040c7981 */ /* 0x000f68000c1e1900 */
[----:B------:R1:W5:Y:S01]  /*0ae0*/  LDG.E R10, desc[UR4][R22.64] ;  /* 0x00000004160a7981 */ /* 0x000362000c1e1900 */
[----:B0-----:R-:W-:-:S03]  /*0af0*/  IMAD.WIDE R20, R0, 0x4, R24 ;  /* 0x0000000400147825 */ /* 0x001fc600078e0218 */
[----:B------:R-:W5:Y:S04]  /*0b00*/  LDG.E R24, desc[UR4][R24.64] ;  /* 0x0000000418187981 */ /* 0x000f68000c1e1900 */
[----:B------:R-:W5:Y:S01]  /*0b10*/  LDG.E R21, desc[UR4][R20.64] ;  /* 0x0000000414157981 */ /* 0x000f62000c1e1900 */
[----:B-1----:R-:W-:-:S03]  /*0b20*/  IMAD.WIDE R22, R0, 0x4, R22 ;  /* 0x0000000400167825 */ /* 0x002fc600078e0216 */
[----:B------:R-:W5:Y:S01]  /*0b30*/  LDG.E R17, desc[UR4][R4.64+0x8] ;  /* 0x0000080404117981 */ /* 0x000f62000c1e1900 */
[----:B------:R-:W-:-:S03]  /*0b40*/  IMAD.WIDE R6, R0, 0x4, R22 ;  /* 0x0000000400067825 */ /* 0x000fc600078e0216 */
[----:B------:R4:W5:Y:S04]  /*0b50*/  LDG.E R15, desc[UR4][R22.64] ;  /* 0x00000004160f7981 */ /* 0x000968000c1e1900 */
[----:B------:R-:W5:Y:S04]  /*0b60*/  LDG.E R7, desc[UR4][R6.64] ;  /* 0x0000000406077981 */ /* 0x000f68000c1e1900 */
[----:B------:R0:W5:Y:S01]  /*0b70*/  LDG.E R6, desc[UR4][R4.64+0xc] ;  /* 0x00000c0404067981 */ /* 0x000162000c1e1900 */
[----:B------:R-:W-:Y:S01]  /*0b80*/  IADD3 R9, PT, PT, R9, 0x4, RZ ;  /* 0x0000000409097810 */ /* 0x000fe20007ffe0ff */
[----:B----4-:R-:W-:Y:S01]  /*0b90*/  FMUL R23, R14, R13 ;  /* 0x0000000d0e177220 */ /* 0x010fe20000400000 */
[----:B--2---:R-:W-:-:S03]  /*0ba0*/  FMUL R14, R11, R14 ;  /* 0x0000000e0b0e7220 */ /* 0x004fc60000400000 */
[C---:B---3--:R-:W-:Y:S01]  /*0bb0*/  FFMA R11, R16.reuse, R11, -R23 ;  /* 0x0000000b100b7223 */ /* 0x048fe20000000817 */
[----:B------:R-:W-:Y:S01]  /*0bc0*/  FFMA R13, R16, R13, R14 ;  /* 0x0000000d100d7223 */ /* 0x000fe2000000000e */
[----:B-----5:R-:W-:Y:S02]  /*0bd0*/  FMUL R23, R19, R29 ;  /* 0x0000001d13177220 */ /* 0x020fe40000400000 */
[----:B------:R-:W-:Y:S01]  /*0be0*/  FADD R11, R18, R11 ;  /* 0x0000000b120b7221 */ /* 0x000fe20000000000 */
[----:B------:R-:W-:Y:S01]  /*0bf0*/  FMUL R14, R10, R19 ;  /* 0x000000130a0e7220 */ /* 0x000fe20000400000 */
[----:B------:R-:W-:Y:S01]  /*0c00*/  FFMA R10, R12, R10, -R23 ;  /* 0x0000000a0c0a7223 */ /* 0x000fe20000000817 */
[----:B------:R-:W-:Y:S01]  /*0c10*/  FADD R13, R8, R13 ;  /* 0x0000000d080d7221 */ /* 0x000fe20000000000 */
[----:B0-----:R-:W-:Y:S01]  /*0c20*/  FMUL R4, R27, R24 ;  /* 0x000000181b047220 */ /* 0x001fe20000400000 */
[----:B------:R-:W-:Y:S01]  /*0c30*/  FFMA R14, R12, R29, R14 ;  /* 0x0000001d0c0e7223 */ /* 0x000fe2000000000e */
[----:B------:R-:W-:Y:S01]  /*0c40*/  FADD R10, R11, R10 ;  /* 0x0000000a0b0a7221 */ /* 0x000fe20000000000 */
[----:B------:R-:W-:-:S02]  /*0c50*/  FMUL R5, R28, R21 ;  /* 0x000000151c057220 */ /* 0x000fc40000400000 */
[----:B------:R-:W-:Y:S01]  /*0c60*/  FADD R13, R13, R14 ;  /* 0x0000000e0d0d7221 */ /* 0x000fe20000000000 */
[----:B------:R-:W-:Y:S01]  /*0c70*/  FMUL R27, R15, R27 ;  /* 0x0000001b0f1b7220 */ /* 0x000fe20000400000 */
[----:B------:R-:W-:-:S03]  /*0c80*/  FFMA R15, R17, R15, -R4 ;  /* 0x0000000f110f7223 */ /* 0x000fc60000000804 */
[----:B------:R-:W-:Y:S01]  /*0c90*/  FFMA R24, R17, R24, R27 ;  /* 0x0000001811187223 */ /* 0x000fe2000000001b */
[----:B------:R-:W-:Y:S01]  /*0ca0*/  FMUL R28, R7, R28 ;  /* 0x0000001c071c7220 */ /* 0x000fe20000400000 */
[----:B------:R-:W-:Y:S02]  /*0cb0*/  FADD R10, R10, R15 ;  /* 0x0000000f0a0a7221 */ /* 0x000fe40000000000 */
[----:B------:R-:W-:Y:S01]  /*0cc0*/  FADD R13, R13, R24 ;  /* 0x000000180d0d7221 */ /* 0x000fe20000000000 */
[C---:B------:R-:W-:Y:S01]  /*0cd0*/  FFMA R5, R6.reuse, R7, -R5 ;  /* 0x0000000706057223 */ /* 0x040fe20000000805 */
[----:B------:R-:W-:-:S03]  /*0ce0*/  FFMA R28, R6, R21, R28 ;  /* 0x00000015061c7223 */ /* 0x000fc6000000001c */
[----:B------:R-:W-:Y:S01]  /*0cf0*/  FADD R18, R10, R5 ;  /* 0x000000050a127221 */ /* 0x000fe20000000000 */
[----:B------:R-:W-:-:S07]  /*0d00*/  FADD R8, R13, R28 ;  /* 0x0000001c0d087221 */ /* 0x000fce0000000000 */
.L_x_3:
[----:B------:R-:W-:Y:S05]  /*0d10*/  @!P0 BRA `(.L_x_2) ;  /* 0x00000004000c8947 */ /* 0x000fea0003800000 */
[----:B------:R-:W-:Y:S02]  /*0d20*/  ISETP.NE.AND P1, PT, R26, 0x1, PT ;  /* 0x000000011a00780c */ /* 0x000fe40003f25270 */
[----:B------:R-:W-:-:S04]  /*0d30*/  LOP3.LUT R4, R0, 0x1, RZ, 0xc0, !PT ;  /* 0x0000000100047812 */ /* 0x000fc800078ec0ff */
[----:B------:R-:W-:-:S07]  /*0d40*/  ISETP.NE.U32.AND P0, PT, R4, 0x1, PT ;  /* 0x000000010400780c */ /* 0x000fce0003f05070 */
[----:B------:R-:W-:Y:S06]  /*0d50*/  @!P1 BRA `(.L_x_4) ;  /* 0x0000000000a89947 */ /* 0x000fec0003800000 */
[----:B------:R-:W1:Y:S01]  /*0d60*/  LDC.64 R4, c[0x0][0x390] ;  /* 0x0000e400ff047b82 */ /* 0x000e620000000a00 */
[----:B------:R-:W2:Y:S01]  /*0d70*/  LDCU.128 UR8, c[0x0][0x380] ;  /* 0x00007000ff0877ac */ /* 0x000ea20008000c00 */
[CC--:B------:R-:W-:Y:S01]  /*0d80*/  IADD3 R6, P1, PT, R2.reuse, R9.reuse, RZ ;  /* 0x0000000902067210 */ /* 0x0c0fe20007f3e0ff */
[----:B------:R-:W-:Y:S01]  /*0d90*/  IMAD R7, R9, R0, R3 ;  /* 0x0000000009077224 */ /* 0x000fe200078e0203 */
[----:B------:R-:W-:Y:S02]  /*0da0*/  IADD3 R19, PT, PT, R2, R9, RZ ;  /* 0x0000000902137210 */ /* 0x000fe40007ffe0ff */
[----:B------:R-:W-:Y:S02]  /*0db0*/  IADD3.X R11, PT, PT, RZ, RZ, RZ, P1, !PT ;  /* 0x000000ffff0b7210 */ /* 0x000fe40000ffe4ff */
[----:B------:R-:W3:Y:S01]  /*0dc0*/  LDC.64 R14, c[0x0][0x398] ;  /* 0x0000e600ff0e7b82 */ /* 0x000ee20000000a00 */
[C---:B------:R-:W-:Y:S02]  /*0dd0*/  SHF.L.U32 R10, R6.reuse, 0x2, RZ ;  /* 0x00000002060a7819 */ /* 0x040fe400000006ff */
[----:B------:R-:W-:-:S05]  /*0de0*/  SHF.L.U64.HI R11, R6, 0x2, R11 ;  /* 0x00000002060b7819 */ /* 0x000fca000001020b */
[----:B------:R-:W4:Y:S01]  /*0df0*/  LDC.64 R16, c[0x0][0x388] ;  /* 0x0000e200ff107b82 */ /* 0x000f220000000a00 */
[C---:B--2---:R-:W-:Y:S02]  /*0e00*/  IADD3 R6, P1, PT, R10.reuse, UR8, RZ ;  /* 0x000000080a067c10 */ /* 0x044fe4000ff3e0ff */
[----:B------:R-:W-:-:S05]  /*0e10*/  IADD3 R10, P2, PT, R10, UR10, RZ ;  /* 0x0000000a0a0a7c10 */ /* 0x000fca000ff5e0ff */
[----:B------:R-:W2:Y:S01]  /*0e20*/  LDC.64 R12, c[0x0][0x380] ;  /* 0x0000e000ff0c7b82 */ /* 0x000ea20000000a00 */
[----:B-1----:R-:W-:-:S04]  /*0e30*/  IMAD.WIDE R4, R7, 0x4, R4 ;  /* 0x0000000407047825 */ /* 0x002fc800078e0204 */
[----:B---3--:R-:W-:Y:S01]  /*0e40*/  IMAD.WIDE R14, R7, 0x4, R14 ;  /* 0x00000004070e7825 */ /* 0x008fe200078e020e */
[C---:B------:R-:W-:Y:S02]  /*0e50*/  IADD3.X R7, PT, PT, R11.reuse, UR9, RZ, P1, !PT ;  /* 0x000000090b077c10 */ /* 0x040fe40008ffe4ff */
[----:B------:R-:W-:Y:S01]  /*0e60*/  IADD3.X R11, PT, PT, R11, UR11, RZ, P2, !PT ;  /* 0x0000000b0b0b7c10 */ /* 0x000fe200097fe4ff */
[----:B----4-:R-:W-:-:S04]  /*0e70*/  IMAD.WIDE.U32 R16, R19, 0x4, R16 ;  /* 0x0000000413107825 */ /* 0x010fc800078e0010 */
[----:B0-----:R-:W3:Y:S01]  /*0e80*/  LDG.E R10, desc[UR4][R10.64+0x4] ;  /* 0x000004040a0a7981 */ /* 0x001ee2000c1e1900 */
[----:B------:R-:W-:-:S03]  /*0e90*/  IMAD.WIDE R22, R0, 0x4, R14 ;  /* 0x0000000400167825 */ /* 0x000fc600078e020e */
[----:B------:R-:W4:Y:S01]  /*0ea0*/  LDG.E R6, desc[UR4][R6.64+0x4] ;  /* 0x0000040406067981 */ /* 0x000f22000c1e1900 */
[----:B--2---:R-:W-:-:S03]  /*0eb0*/  IMAD.WIDE.U32 R12, R19, 0x4, R12 ;  /* 0x00000004130c7825 */ /* 0x004fc600078e000c */
[----:B------:R-:W2:Y:S01]  /*0ec0*/  LDG.E R16, desc[UR4][R16.64] ;  /* 0x0000000410107981 */ /* 0x000ea2000c1e1900 */
[----:B------:R-:W-:-:S03]  /*0ed0*/  IMAD.WIDE R20, R0, 0x4, R4 ;  /* 0x0000000400147825 */ /* 0x000fc600078e0204 */
[----:B------:R-:W2:Y:S04]  /*0ee0*/  LDG.E R19, desc[UR4][R14.64] ;  /* 0x000000040e137981 */ /* 0x000ea8000c1e1900 */
[----:B------:R-:W5:Y:S04]  /*0ef0*/  LDG.E R5, desc[UR4][R4.64] ;  /* 0x0000000404057981 */ /* 0x000f68000c1e1900 */
[----:B------:R-:W3:Y:S04]  /*0f00*/  LDG.E R23, desc[UR4][R22.64] ;  /* 0x0000000416177981 */ /* 0x000ee8000c1e1900 */
[----:B------:R-:W4:Y:S04]  /*0f10*/  LDG.E R12, desc[UR4][R12.64] ;  /* 0x000000040c0c7981 */ /* 0x000f28000c1e1900 */
[----:B------:R-:W4:Y:S01]  /*0f20*/  LDG.E R21, desc[UR4][R20.64] ;  /* 0x0000000414157981 */ /* 0x000f22000c1e1900 */
[----:B------:R-:W-:Y:S01]  /*0f30*/  IADD3 R9, PT, PT, R9, 0x2, RZ ;  /* 0x0000000209097810 */ /* 0x000fe20007ffe0ff */
[----:B--2---:R-:W-:Y:S01]  /*0f40*/  FMUL R25, R16, R19 ;  /* 0x0000001310197220 */ /* 0x004fe20000400000 */
[----:B-----5:R-:W-:Y:S01]  /*0f50*/  FMUL R16, R5, R16 ;  /* 0x0000001005107220 */ /* 0x020fe20000400000 */
[----:B---3--:R-:W-:-:S02]  /*0f60*/  FMUL R15, R10, R23 ;  /* 0x000000170a0f7220 */ /* 0x008fc40000400000 */
[C---:B----4-:R-:W-:Y:S01]  /*0f70*/  FFMA R25, R12.reuse, R5, -R25 ;  /* 0x000000050c197223 */ /* 0x050fe20000000819 */
[----:B------:R-:W-:Y:S01]  /*0f80*/  FFMA R19, R12, R19, R16 ;  /* 0x000000130c137223 */ /* 0x000fe20000000010 */
[----:B------:R-:W-:Y:S01]  /*0f90*/  FMUL R14, R21, R10 ;  /* 0x0000000a150e7220 */ /* 0x000fe20000400000 */
[----:B------:R-:W-:Y:S01]  /*0fa0*/  FFMA R15, R6, R21, -R15 ;  /* 0x00000015060f7223 */ /* 0x000fe2000000080f */
[----:B------:R-:W-:Y:S01]  /*0fb0*/  FADD R18, R18, R25 ;  /* 0x0000001912127221 */ /* 0x000fe20000000000 */
[----:B------:R-:W-:Y:S01]  /*0fc0*/  FADD R8, R8, R19 ;  /* 0x0000001308087221 */ /* 0x000fe20000000000 */
[----:B------:R-:W-:Y:S02]  /*0fd0*/  FFMA R23, R6, R23, R14 ;  /* 0x0000001706177223 */ /* 0x000fe4000000000e */
[----:B------:R-:W-:Y:S02]  /*0fe0*/  FADD R18, R18, R15 ;  /* 0x0000000f12127221 */ /* 0x000fe40000000000 */
[----:B------:R-:W-:-:S07]  /*0ff0*/  FADD R8, R8, R23 ;  /* 0x0000001708087221 */ /* 0x000fce0000000000 */
.L_x_4:
[----:B------:R-:W-:Y:S05]  /*1000*/  @P0 BRA `(.L_x_2) ;  /* 0x0000000000500947 */ /* 0x000fea0003800000 */
[----:B------:R-:W1:Y:S01]  /*1010*/  LDC.64 R10, c[0x0][0x388] ;  /* 0x0000e200ff0a7b82 */ /* 0x000e620000000a00 */
[----:B------:R-:W-:Y:S01]  /*1020*/  IADD3 R15, PT, PT, R2, R9, RZ ;  /* 0x00000009020f7210 */ /* 0x000fe20007ffe0ff */
[----:B------:R-:W-:-:S06]  /*1030*/  IMAD R9, R9, R0, R3 ;  /* 0x0000000009097224 */ /* 0x000fcc00078e0203 */
[----:B------:R-:W2:Y:S08]  /*1040*/  LDC.64 R12, c[0x0][0x398] ;  /* 0x0000e600ff0c7b82 */ /* 0x000eb00000000a00 */
[----:B------:R-:W3:Y:S08]  /*1050*/  LDC.64 R6, c[0x0][0x390] ;  /* 0x0000e400ff067b82 */ /* 0x000ef00000000a00 */
[----:B------:R-:W4:Y:S01]  /*1060*/  LDC.64 R4, c[0x0][0x380] ;  /* 0x0000e000ff047b82 */ /* 0x000f220000000a00 */
[----:B-1----:R-:W-:-:S06]  /*1070*/  IMAD.WIDE.U32 R10, R15, 0x4, R10 ;  /* 0x000000040f0a7825 */ /* 0x002fcc00078e000a */
[----:B0-----:R-:W5:Y:S01]  /*1080*/  LDG.E R10, desc[UR4][R10.64] ;  /* 0x000000040a0a7981 */ /* 0x001f62000c1e1900 */
[----:B--2---:R-:W-:-:S06]  /*1090*/  IMAD.WIDE R12, R9, 0x4, R12 ;  /* 0x00000004090c7825 */ /* 0x004fcc00078e020c */
[----:B------:R-:W5:Y:S01]  /*10a0*/  LDG.E R13, desc[UR4][R12.64] ;  /* 0x000000040c0d7981 */ /* 0x000f62000c1e1900 */
[----:B---3--:R-:W-:-:S06]  /*10b0*/  IMAD.WIDE R6, R9, 0x4, R6 ;  /* 0x0000000409067825 */ /* 0x008fcc00078e0206 */
[----:B------:R-:W2:Y:S01]  /*10c0*/  LDG.E R7, desc[UR4][R6.64] ;  /* 0x0000000406077981 */ /* 0x000ea2000c1e1900 */
[----:B----4-:R-:W-:-:S06]  /*10d0*/  IMAD.WIDE.U32 R4, R15, 0x4, R4 ;  /* 0x000000040f047825 */ /* 0x010fcc00078e0004 */
[----:B------:R-:W3:Y:S01]  /*10e0*/  LDG.E R4, desc[UR4][R4.64] ;  /* 0x0000000404047981 */ /* 0x000ee2000c1e1900 */
[----:B-----5:R-:W-:Y:S01]  /*10f0*/  FMUL R9, R10, R13 ;  /* 0x0000000d0a097220 */ /* 0x020fe20000400000 */
[----:B--2---:R-:W-:-:S03]  /*1100*/  FMUL R0, R7, R10 ;  /* 0x0000000a07007220 */ /* 0x004fc60000400000 */
[C---:B---3--:R-:W-:Y:S01]  /*1110*/  FFMA R9, R4.reuse, R7, -R9 ;  /* 0x0000000704097223 */ /* 0x048fe20000000809 */
[----:B------:R-:W-:-:S03]  /*1120*/  FFMA R15, R4, R13, R0 ;  /* 0x0000000d040f7223 */ /* 0x000fc60000000000 */
[----:B------:R-:W-:Y:S01]  /*1130*/  FADD R18, R18, R9 ;  /* 0x0000000912127221 */ /* 0x000fe20000000000 */
[----:B------:R-:W-:-:S07]  /*1140*/  FADD R8, R8, R15 ;  /* 0x0000000f08087221 */ /* 0x000fce0000000000 */
.L_x_2:
[----:B------:R-:W1:Y:S01]  /*1150*/  LDC.64 R4, c[0x0][0x3a0] ;  /* 0x0000e800ff047b82 */ /* 0x000e620000000a00 */
[----:B------:R-:W-:-:S07]  /*1160*/  IADD3 R9, PT, PT, R3, R2, RZ ;  /* 0x0000000203097210 */ /* 0x000fce0007ffe0ff */
[----:B------:R-:W2:Y:S01]  /*1170*/  LDC.64 R6, c[0x0][0x3a8] ;  /* 0x0000ea00ff067b82 */ /* 0x000ea20000000a00 */
[----:B-1----:R-:W-:-:S05]  /*1180*/  IMAD.WIDE R2, R9, 0x4, R4 ;  /* 0x0000000409027825 */ /* 0x002fca00078e0204 */
[----:B0-----:R-:W-:Y:S01]  /*1190*/  STG.E desc[UR4][R2.64], R18 ;  /* 0x0000001202007986 */ /* 0x001fe2000c101904 */
[----:B--2---:R-:W-:-:S05]  /*11a0*/  IMAD.WIDE R4, R9, 0x4, R6 ;  /* 0x0000000409047825 */ /* 0x004fca00078e0206 */
[----:B------:R-:W-:Y:S01]  /*11b0*/  STG.E desc[UR4][R4.64], R8 ;  /* 0x0000000804007986 */ /* 0x000fe2000c101904 */
[----:B------:R-:W-:Y:S05]  /*11c0*/  EXIT ;  /* 0x000000000000794d */ /* 0x000fea0003800000 */
.L_x_5:
[----:B------:R-:W-:-:S00]  /*11d0*/  BRA `(.L_x_5) ;  /* 0xfffffffc00fc7947 */ /* 0x000fc0000383ffff */
[----:B------:R-:W-:-:S00]  /*11e0*/  NOP ;  /* 0x0000000000007918 */ /* 0x000fc00000000000 */
        /* <DEDUP_REMOVED lines=9> */
.L_x_6:


//--------------------- .nv.shared.reserved.0     --------------------------
	.section	.nv.shared.reserved.0,"aw",@nobits
	.weak		__nv_reservedSMEM_offset_0_alias
	.size		__nv_reservedSMEM_offset_0_alias, 0, 64
	.other		__nv_reservedSMEM_offset_0_alias,@"STO_CUDA_RESERVED_SHARED STV_DEFAULT"
__nv_reservedSMEM_offset_0_alias:
	.zero		0
	.zero		64


//--------------------- .nv.constant0._Z21complexMatrixMultiplyPfS_S_S_S_S_i --------------------------
	.section	.nv.constant0._Z21complexMatrixMultiplyPfS_S_S_S_S_i,"a",@progbits
	.sectionflags	@""
	.align	4
.nv.constant0._Z21complexMatrixMultiplyPfS_S_S_S_S_i:
	.zero		948


//--------------------- SYMBOLS --------------------------

	.type		.nv.reservedSmem.offset0,@object
	.size		.nv.reservedSmem.offset0,0x4
